//
// Generated by NVIDIA NVVM Compiler
//
// Compiler Build ID: CL-36424714
// Cuda compilation tools, release 13.0, V13.0.88
// Based on NVVM 20.0.0
//

.version 9.0
.target sm_100
.address_size 64

	// .globl	_Z10add_kernelPjS_S_

.visible .entry _Z10add_kernelPjS_S_(
	.param .u64 .ptr .align 1 _Z10add_kernelPjS_S__param_0,
	.param .u64 .ptr .align 1 _Z10add_kernelPjS_S__param_1,
	.param .u64 .ptr .align 1 _Z10add_kernelPjS_S__param_2
)
{
	.reg .b32 	%r<5>;
	.reg .b64 	%rd<11>;

	ld.param.u64 	%rd1, [_Z10add_kernelPjS_S__param_0];
	ld.param.u64 	%rd2, [_Z10add_kernelPjS_S__param_1];
	ld.param.u64 	%rd3, [_Z10add_kernelPjS_S__param_2];
	cvta.to.global.u64 	%rd4, %rd1;
	cvta.to.global.u64 	%rd5, %rd3;
	cvta.to.global.u64 	%rd6, %rd2;
	mov.u32 	%r1, %tid.x;
	mul.wide.u32 	%rd7, %r1, 4;
	add.s64 	%rd8, %rd6, %rd7;
	ld.global.u32 	%r2, [%rd8];
	add.s64 	%rd9, %rd5, %rd7;
	ld.global.u32 	%r3, [%rd9];
	add.s32 	%r4, %r3, %r2;
	add.s64 	%rd10, %rd4, %rd7;
	st.global.u32 	[%rd10], %r4;
	ret;

}


// ===== COMPILED SASS (sm_100) =====

	.target	sm_100

	.elftype	@"ET_EXEC"


//--------------------- .note.nv.tkinfo           --------------------------
	.section	.note.nv.tkinfo,"",@"SHT_NOTE"
	.sectionflags	@"SHF_NOTE_NV_TKINFO"
	.tkinfo
        /*0018*/ 	.word	0x00000002
        /*0030*/ 	.string	""
        /*0030*/ 	.string	"ptxas"
        /*0030*/ 	.string	"Cuda compilation tools, release 13.0, V13.0.88"
        /*0030*/ 	.string	"Build cuda_13.0.r13.0/compiler.36424714_0"
        /*0030*/ 	.string	"-arch sm_100 -m 64 "



//--------------------- .note.nv.cuinfo           --------------------------
	.section	.note.nv.cuinfo,"",@"SHT_NOTE"
	.sectionflags	@"SHF_NOTE_NV_CUINFO"
        /*0018*/ 	.short	0x0002
        /*001a*/ 	.short	0x0064
        /*001c*/ 	.short	0x0082
	.zero		2


//--------------------- .nv.info                  --------------------------
	.section	.nv.info,"",@"SHT_CUDA_INFO"
	.align	4


	//----- nvinfo : EIATTR_REGCOUNT
	.align		4
        /*0000*/ 	.byte	0x04, 0x2f
        /*0002*/ 	.short	(.L_1 - .L_0)
	.align		4
.L_0:
        /*0004*/ 	.word	index@(_Z10add_kernelPjS_S_)
        /*0008*/ 	.word	0x0000000c


	//----- nvinfo : EIATTR_FRAME_SIZE
	.align		4
.L_1:
        /*000c*/ 	.byte	0x04, 0x11
        /*000e*/ 	.short	(.L_3 - .L_2)
	.align		4
.L_2:
        /*0010*/ 	.word	index@(_Z10add_kernelPjS_S_)
        /*0014*/ 	.word	0x00000000


	//----- nvinfo : EIATTR_MIN_STACK_SIZE
	.align		4
.L_3:
        /*0018*/ 	.byte	0x04, 0x12
        /*001a*/ 	.short	(.L_5 - .L_4)
	.align		4
.L_4:
        /*001c*/ 	.word	index@(_Z10add_kernelPjS_S_)
        /*0020*/ 	.word	0x00000000
.L_5:


//--------------------- .nv.compat                --------------------------
	.section	.nv.compat,"",@"SHT_CUDA_COMPAT_INFO"
	.align	4
        /*0000*/ 	.byte	0x02, 0x09, 0x00, 0x00, 0x02, 0x02, 0x01, 0x00, 0x02, 0x05, 0x05, 0x00, 0x03, 0x07, 0x01, 0x01
        /*0010*/ 	.byte	0x02, 0x03, 0x00, 0x00, 0x02, 0x06, 0x01, 0x00, 0x04, 0x0b, 0x08, 0x00, 0x09, 0x00, 0x00, 0x00
        /*0020*/ 	.byte	0x00, 0x00, 0x00, 0x00


//--------------------- .nv.info._Z10add_kernelPjS_S_ --------------------------
	.section	.nv.info._Z10add_kernelPjS_S_,"",@"SHT_CUDA_INFO"
	.sectionflags	@""
	.align	4


	//----- nvinfo : EIATTR_CUDA_API_VERSION
	.align		4
        /*0000*/ 	.byte	0x04, 0x37
        /*0002*/ 	.short	(.L_7 - .L_6)
.L_6:
        /*0004*/ 	.word	0x00000082


	//----- nvinfo : EIATTR_KPARAM_INFO
	.align		4
.L_7:
        /*0008*/ 	.byte	0x04, 0x17
        /*000a*/ 	.short	(.L_9 - .L_8)
.L_8:
        /*000c*/ 	.word	0x00000000
        /*0010*/ 	.short	0x0002
        /*0012*/ 	.short	0x0010
        /*0014*/ 	.byte	0x00, 0xf5, 0x21, 0x00


	//----- nvinfo : EIATTR_KPARAM_INFO
	.align		4
.L_9:
        /*0018*/ 	.byte	0x04, 0x17
        /*001a*/ 	.short	(.L_11 - .L_10)
.L_10:
        /*001c*/ 	.word	0x00000000
        /*0020*/ 	.short	0x0001
        /*0022*/ 	.short	0x0008
        /*0024*/ 	.byte	0x00, 0xf5, 0x21, 0x00


	//----- nvinfo : EIATTR_KPARAM_INFO
	.align		4
.L_11:
        /*0028*/ 	.byte	0x04, 0x17
        /*002a*/ 	.short	(.L_13 - .L_12)
.L_12:
        /*002c*/ 	.word	0x00000000
        /*0030*/ 	.short	0x0000
        /*0032*/ 	.short	0x0000
        /*0034*/ 	.byte	0x00, 0xf5, 0x21, 0x00


	//----- nvinfo : EIATTR_SPARSE_MMA_MASK
	.align		4
.L_13:
        /*0038*/ 	.byte	0x03, 0x50
        /*003a*/ 	.short	0x0000


	//----- nvinfo : EIATTR_MAXREG_COUNT
	.align		4
        /*003c*/ 	.byte	0x03, 0x1b
        /*003e*/ 	.short	0x00ff


	//----- nvinfo : EIATTR_MERCURY_ISA_VERSION
	.align		4
        /*0040*/ 	.byte	0x03, 0x5f
        /*0042*/ 	.short	0x0101


	//----- nvinfo : EIATTR_VRC_CTA_INIT_COUNT
	.align		4
        /*0044*/ 	.byte	0x02, 0x4a
	.zero		1
	.zero		1


	//----- nvinfo : EIATTR_EXIT_INSTR_OFFSETS
	.align		4
        /*0048*/ 	.byte	0x04, 0x1c
        /*004a*/ 	.short	(.L_15 - .L_14)


	//   ....[0]....
.L_14:
        /*004c*/ 	.word	0x000000d0


	//----- nvinfo : EIATTR_CBANK_PARAM_SIZE
	.align		4
.L_15:
        /*0050*/ 	.byte	0x03, 0x19
        /*0052*/ 	.short	0x0018


	//----- nvinfo : EIATTR_PARAM_CBANK
	.align		4
        /*0054*/ 	.byte	0x04, 0x0a
        /*0056*/ 	.short	(.L_17 - .L_16)
	.align		4
.L_16:
        /*0058*/ 	.word	index@(.nv.constant0._Z10add_kernelPjS_S_)
        /*005c*/ 	.short	0x0380
        /*005e*/ 	.short	0x0018


	//----- nvinfo : EIATTR_SW_WAR
	.align		4
.L_17:
        /*0060*/ 	.byte	0x04, 0x36
        /*0062*/ 	.short	(.L_19 - .L_18)
.L_18:
        /*0064*/ 	.word	0x00000008
.L_19:


//--------------------- .nv.callgraph             --------------------------
	.section	.nv.callgraph,"",@"SHT_CUDA_CALLGRAPH"
	.align	4
	.sectionentsize	8
	.align		4
        /*0000*/ 	.word	0x00000000
	.align		4
        /*0004*/ 	.word	0xffffffff
	.align		4
        /*0008*/ 	.word	0x00000000
	.align		4
        /*000c*/ 	.word	0xfffffffe
	.align		4
        /*0010*/ 	.word	0x00000000
	.align		4
        /*0014*/ 	.word	0xfffffffd
	.align		4
        /*0018*/ 	.word	0x00000000
	.align		4
        /*001c*/ 	.word	0xfffffffc


//--------------------- .text._Z10add_kernelPjS_S_ --------------------------
	.section	.text._Z10add_kernelPjS_S_,"ax",@progbits
	.align	128
        .global         _Z10add_kernelPjS_S_
        .type           _Z10add_kernelPjS_S_,@function
        .size           _Z10add_kernelPjS_S_,(.L_x_1 - _Z10add_kernelPjS_S_)
        .other          _Z10add_kernelPjS_S_,@"STO_CUDA_ENTRY STV_DEFAULT"
_Z10add_kernelPjS_S_:
.text._Z10add_kernelPjS_S_:
[----:B------:R-:W-:Y:S01]  /*0000*/  LDC R1, c[0x0][0x37c] ;  /* 0x0000df00ff017b82 */ /* 0x000fe20000000800 */
[----:B------:R-:W0:Y:S07]  /*0010*/  S2R R9, SR_TID.X ;  /* 0x0000000000097919 */ /* 0x000e2e0000002100 */
[----:B------:R-:W0:Y:S01]  /*0020*/  LDC.64 R2, c[0x0][0x388] ;  /* 0x0000e200ff027b82 */ /* 0x000e220000000a00 */
[----:B------:R-:W1:Y:S07]  /*0030*/  LDCU.64 UR4, c[0x0][0x358] ;  /* 0x00006b00ff0477ac */ /* 0x000e6e0008000a00 */
[----:B------:R-:W2:Y:S08]  /*0040*/  LDC.64 R4, c[0x0][0x390] ;  /* 0x0000e400ff047b82 */ /* 0x000eb00000000a00 */
[----:B------:R-:W3:Y:S01]  /*0050*/  LDC.64 R6, c[0x0][0x380] ;  /* 0x0000e000ff067b82 */ /* 0x000ee20000000a00 */
[----:B0-----:R-:W-:-:S04]  /*0060*/  IMAD.WIDE.U32 R2, R9, 0x4, R2 ;  /* 0x0000000409027825 */ /* 0x001fc800078e0002 */
[C---:B--2---:R-:W-:Y:S02]  /*0070*/  IMAD.WIDE.U32 R4, R9.reuse, 0x4, R4 ;  /* 0x0000000409047825 */ /* 0x044fe400078e0004 */
[----:B-1----:R-:W2:Y:S04]  /*0080*/  LDG.E R2, desc[UR4][R2.64] ;  /* 0x0000000402027981 */ /* 0x002ea8000c1e1900 */
[----:B------:R-:W2:Y:S01]  /*0090*/  LDG.E R5, desc[UR4][R4.64] ;  /* 0x0000000404057981 */ /* 0x000ea2000c1e1900 */
[----:B---3--:R-:W-:Y:S01]  /*00a0*/  IMAD.WIDE.U32 R6, R9, 0x4, R6 ;  /* 0x0000000409067825 */ /* 0x008fe200078e0006 */
[----:B--2---:R-:W-:-:S05]  /*00b0*/  IADD3 R9, PT, PT, R2, R5, RZ ;  /* 0x0000000502097210 */ /* 0x004fca0007ffe0ff */
[----:B------:R-:W-:Y:S01]  /*00c0*/  STG.E desc[UR4][R6.64], R9 ;  /* 0x0000000906007986 */ /* 0x000fe2000c101904 */
[----:B------:R-:W-:Y:S05]  /*00d0*/  EXIT ;  /* 0x000000000000794d */ /* 0x000fea0003800000 */
.L_x_0:
[----:B------:R-:W-:-:S00]  /*00e0*/  BRA `(.L_x_0) ;  /* 0xfffffffc00fc7947 */ /* 0x000fc0000383ffff */
[----:B------:R-:W-:-:S00]  /*00f0*/  NOP ;  /* 0x0000000000007918 */ /* 0x000fc00000000000 */
        /* <DEDUP_REMOVED lines=8> */
.L_x_1:


//--------------------- .nv.shared.reserved.0     --------------------------
	.section	.nv.shared.reserved.0,"aw",@nobits
	.weak		__nv_reservedSMEM_offset_0_alias
	.size		__nv_reservedSMEM_offset_0_alias, 0, 64
	.other		__nv_reservedSMEM_offset_0_alias,@"STO_CUDA_RESERVED_SHARED STV_DEFAULT"
__nv_reservedSMEM_offset_0_alias:
	.zero		0
	.zero		64


//--------------------- .nv.constant0._Z10add_kernelPjS_S_ --------------------------
	.section	.nv.constant0._Z10add_kernelPjS_S_,"a",@progbits
	.sectionflags	@""
	.align	4
.nv.constant0._Z10add_kernelPjS_S_:
	.zero		920


//--------------------- SYMBOLS --------------------------

	.type		.nv.reservedSmem.offset0,@object
	.size		.nv.reservedSmem.offset0,0x4
